//
// Generated by NVIDIA NVVM Compiler
//
// Compiler Build ID: CL-36424714
// Cuda compilation tools, release 13.0, V13.0.88
// Based on NVVM 20.0.0
//

.version 9.0
.target sm_100
.address_size 64

	// .globl	_Z7kernel1Pi
// _ZZ7kernel1PiE6data_s has been demoted

.visible .entry _Z7kernel1Pi(
	.param .u64 .ptr .align 1 _Z7kernel1Pi_param_0
)
{
	.reg .pred 	%p<6>;
	.reg .b32 	%r<18>;
	.reg .b64 	%rd<5>;
	// demoted variable
	.shared .align 4 .b8 _ZZ7kernel1PiE6data_s[128];
	ld.param.u64 	%rd2, [_Z7kernel1Pi_param_0];
	cvta.to.global.u64 	%rd3, %rd2;
	mov.u32 	%r1, %tid.x;
	mul.wide.u32 	%rd4, %r1, 4;
	add.s64 	%rd1, %rd3, %rd4;
	ld.global.u32 	%r17, [%rd1];
	shl.b32 	%r10, %r1, 2;
	mov.u32 	%r11, _ZZ7kernel1PiE6data_s;
	add.s32 	%r3, %r11, %r10;
	st.shared.u32 	[%r3], %r17;
	setp.eq.s32 	%p1, %r1, 0;
	@%p1 bra 	$L__BB0_6;
	ld.shared.u32 	%r12, [%r3+-4];
	add.s32 	%r17, %r17, %r12;
	st.shared.u32 	[%r3], %r17;
	setp.eq.s32 	%p2, %r1, 1;
	@%p2 bra 	$L__BB0_6;
	ld.shared.u32 	%r13, [%r3+-8];
	add.s32 	%r17, %r17, %r13;
	st.shared.u32 	[%r3], %r17;
	setp.lt.u32 	%p3, %r1, 4;
	@%p3 bra 	$L__BB0_6;
	ld.shared.u32 	%r14, [%r3+-16];
	add.s32 	%r17, %r17, %r14;
	st.shared.u32 	[%r3], %r17;
	setp.lt.u32 	%p4, %r1, 8;
	@%p4 bra 	$L__BB0_6;
	ld.shared.u32 	%r15, [%r3+-32];
	add.s32 	%r17, %r17, %r15;
	st.shared.u32 	[%r3], %r17;
	setp.lt.u32 	%p5, %r1, 16;
	@%p5 bra 	$L__BB0_6;
	ld.shared.u32 	%r16, [%r3+-64];
	add.s32 	%r17, %r17, %r16;
	st.shared.u32 	[%r3], %r17;
$L__BB0_6:
	st.global.u32 	[%rd1], %r17;
	ret;

}


// ===== COMPILED SASS (sm_100) =====

	.target	sm_100

	.elftype	@"ET_EXEC"


//--------------------- .note.nv.tkinfo           --------------------------
	.section	.note.nv.tkinfo,"",@"SHT_NOTE"
	.sectionflags	@"SHF_NOTE_NV_TKINFO"
	.tkinfo
        /*0018*/ 	.word	0x00000002
        /*0030*/ 	.string	""
        /*0030*/ 	.string	"ptxas"
        /*0030*/ 	.string	"Cuda compilation tools, release 13.0, V13.0.88"
        /*0030*/ 	.string	"Build cuda_13.0.r13.0/compiler.36424714_0"
        /*0030*/ 	.string	"-arch sm_100 -m 64 "



//--------------------- .note.nv.cuinfo           --------------------------
	.section	.note.nv.cuinfo,"",@"SHT_NOTE"
	.sectionflags	@"SHF_NOTE_NV_CUINFO"
        /*0018*/ 	.short	0x0002
        /*001a*/ 	.short	0x0064
        /*001c*/ 	.short	0x0082
	.zero		2


//--------------------- .nv.info                  --------------------------
	.section	.nv.info,"",@"SHT_CUDA_INFO"
	.align	4


	//----- nvinfo : EIATTR_REGCOUNT
	.align		4
        /*0000*/ 	.byte	0x04, 0x2f
        /*0002*/ 	.short	(.L_1 - .L_0)
	.align		4
.L_0:
        /*0004*/ 	.word	index@(_Z7kernel1Pi)
        /*0008*/ 	.word	0x0000000a


	//----- nvinfo : EIATTR_FRAME_SIZE
	.align		4
.L_1:
        /*000c*/ 	.byte	0x04, 0x11
        /*000e*/ 	.short	(.L_3 - .L_2)
	.align		4
.L_2:
        /*0010*/ 	.word	index@(_Z7kernel1Pi)
        /*0014*/ 	.word	0x00000000


	//----- nvinfo : EIATTR_MIN_STACK_SIZE
	.align		4
.L_3:
        /*0018*/ 	.byte	0x04, 0x12
        /*001a*/ 	.short	(.L_5 - .L_4)
	.align		4
.L_4:
        /*001c*/ 	.word	index@(_Z7kernel1Pi)
        /*0020*/ 	.word	0x00000000
.L_5:


//--------------------- .nv.compat                --------------------------
	.section	.nv.compat,"",@"SHT_CUDA_COMPAT_INFO"
	.align	4
        /*0000*/ 	.byte	0x02, 0x09, 0x00, 0x00, 0x02, 0x02, 0x01, 0x00, 0x02, 0x05, 0x05, 0x00, 0x03, 0x07, 0x01, 0x01
        /*0010*/ 	.byte	0x02, 0x03, 0x00, 0x00, 0x02, 0x06, 0x01, 0x00, 0x04, 0x0b, 0x08, 0x00, 0x09, 0x00, 0x00, 0x00
        /*0020*/ 	.byte	0x00, 0x00, 0x00, 0x00


//--------------------- .nv.info._Z7kernel1Pi     --------------------------
	.section	.nv.info._Z7kernel1Pi,"",@"SHT_CUDA_INFO"
	.sectionflags	@""
	.align	4


	//----- nvinfo : EIATTR_CUDA_API_VERSION
	.align		4
        /*0000*/ 	.byte	0x04, 0x37
        /*0002*/ 	.short	(.L_7 - .L_6)
.L_6:
        /*0004*/ 	.word	0x00000082


	//----- nvinfo : EIATTR_KPARAM_INFO
	.align		4
.L_7:
        /*0008*/ 	.byte	0x04, 0x17
        /*000a*/ 	.short	(.L_9 - .L_8)
.L_8:
        /*000c*/ 	.word	0x00000000
        /*0010*/ 	.short	0x0000
        /*0012*/ 	.short	0x0000
        /*0014*/ 	.byte	0x00, 0xf5, 0x21, 0x00


	//----- nvinfo : EIATTR_SPARSE_MMA_MASK
	.align		4
.L_9:
        /*0018*/ 	.byte	0x03, 0x50
        /*001a*/ 	.short	0x0000


	//----- nvinfo : EIATTR_MAXREG_COUNT
	.align		4
        /*001c*/ 	.byte	0x03, 0x1b
        /*001e*/ 	.short	0x00ff


	//----- nvinfo : EIATTR_MERCURY_ISA_VERSION
	.align		4
        /*0020*/ 	.byte	0x03, 0x5f
        /*0022*/ 	.short	0x0101


	//----- nvinfo : EIATTR_VRC_CTA_INIT_COUNT
	.align		4
        /*0024*/ 	.byte	0x02, 0x4a
	.zero		1
	.zero		1


	//----- nvinfo : EIATTR_EXIT_INSTR_OFFSETS
	.align		4
        /*0028*/ 	.byte	0x04, 0x1c
        /*002a*/ 	.short	(.L_11 - .L_10)


	//   ....[0]....
.L_10:
        /*002c*/ 	.word	0x00000260


	//----- nvinfo : EIATTR_CRS_STACK_SIZE
	.align		4
.L_11:
        /*0030*/ 	.byte	0x04, 0x1e
        /*0032*/ 	.short	(.L_13 - .L_12)
.L_12:
        /*0034*/ 	.word	0x00000000


	//----- nvinfo : EIATTR_CBANK_PARAM_SIZE
	.align		4
.L_13:
        /*0038*/ 	.byte	0x03, 0x19
        /*003a*/ 	.short	0x0008


	//----- nvinfo : EIATTR_PARAM_CBANK
	.align		4
        /*003c*/ 	.byte	0x04, 0x0a
        /*003e*/ 	.short	(.L_15 - .L_14)
	.align		4
.L_14:
        /*0040*/ 	.word	index@(.nv.constant0._Z7kernel1Pi)
        /*0044*/ 	.short	0x0380
        /*0046*/ 	.short	0x0008


	//----- nvinfo : EIATTR_SW_WAR
	.align		4
.L_15:
        /*0048*/ 	.byte	0x04, 0x36
        /*004a*/ 	.short	(.L_17 - .L_16)
.L_16:
        /*004c*/ 	.word	0x00000008
.L_17:


//--------------------- .nv.callgraph             --------------------------
	.section	.nv.callgraph,"",@"SHT_CUDA_CALLGRAPH"
	.align	4
	.sectionentsize	8
	.align		4
        /*0000*/ 	.word	0x00000000
	.align		4
        /*0004*/ 	.word	0xffffffff
	.align		4
        /*0008*/ 	.word	0x00000000
	.align		4
        /*000c*/ 	.word	0xfffffffe
	.align		4
        /*0010*/ 	.word	0x00000000
	.align		4
        /*0014*/ 	.word	0xfffffffd
	.align		4
        /*0018*/ 	.word	0x00000000
	.align		4
        /*001c*/ 	.word	0xfffffffc


//--------------------- .text._Z7kernel1Pi        --------------------------
	.section	.text._Z7kernel1Pi,"ax",@progbits
	.align	128
        .global         _Z7kernel1Pi
        .type           _Z7kernel1Pi,@function
        .size           _Z7kernel1Pi,(.L_x_3 - _Z7kernel1Pi)
        .other          _Z7kernel1Pi,@"STO_CUDA_ENTRY STV_DEFAULT"
_Z7kernel1Pi:
.text._Z7kernel1Pi:
[----:B------:R-:W-:Y:S01]  /*0000*/  LDC R1, c[0x0][0x37c] ;  /* 0x0000df00ff017b82 */ /* 0x000fe20000000800 */
[----:B------:R-:W0:Y:S07]  /*0010*/  S2R R7, SR_TID.X ;  /* 0x0000000000077919 */ /* 0x000e2e0000002100 */
[----:B------:R-:W0:Y:S01]  /*0020*/  LDC.64 R2, c[0x0][0x380] ;  /* 0x0000e000ff027b82 */ /* 0x000e220000000a00 */
[----:B------:R-:W1:Y:S01]  /*0030*/  LDCU.64 UR6, c[0x0][0x358] ;  /* 0x00006b00ff0677ac */ /* 0x000e620008000a00 */
[----:B0-----:R-:W-:-:S05]  /*0040*/  IMAD.WIDE.U32 R2, R7, 0x4, R2 ;  /* 0x0000000407027825 */ /* 0x001fca00078e0002 */
[----:B-1----:R-:W2:Y:S01]  /*0050*/  LDG.E R5, desc[UR6][R2.64] ;  /* 0x0000000602057981 */ /* 0x002ea2000c1e1900 */
[----:B------:R-:W0:Y:S01]  /*0060*/  S2UR UR5, SR_CgaCtaId ;  /* 0x00000000000579c3 */ /* 0x000e220000008800 */
[----:B------:R-:W-:Y:S01]  /*0070*/  UMOV UR4, 0x400 ;  /* 0x0000040000047882 */ /* 0x000fe20000000000 */
[----:B------:R-:W-:Y:S01]  /*0080*/  ISETP.NE.AND P0, PT, R7, RZ, PT ;  /* 0x000000ff0700720c */ /* 0x000fe20003f05270 */
[----:B------:R-:W-:Y:S01]  /*0090*/  BSSY.RECONVERGENT B0, `(.L_x_0) ;  /* 0x000001b000007945 */ /* 0x000fe20003800200 */
[----:B0-----:R-:W-:-:S06]  /*00a0*/  ULEA UR4, UR5, UR4, 0x18 ;  /* 0x0000000405047291 */ /* 0x001fcc000f8ec0ff */
[----:B------:R-:W-:-:S05]  /*00b0*/  LEA R0, R7, UR4, 0x2 ;  /* 0x0000000407007c11 */ /* 0x000fca000f8e10ff */
[----:B--2---:R0:W-:Y:S01]  /*00c0*/  STS [R0], R5 ;  /* 0x0000000500007388 */ /* 0x0041e20000000800 */
[----:B------:R-:W-:Y:S05]  /*00d0*/  @!P0 BRA `(.L_x_1) ;  /* 0x0000000000588947 */ /* 0x000fea0003800000 */
[----:B------:R-:W0:Y:S01]  /*00e0*/  LDS R4, [R0+-0x4] ;  /* 0xfffffc0000047984 */ /* 0x000e220000000800 */
[----:B------:R-:W-:Y:S01]  /*00f0*/  ISETP.NE.AND P0, PT, R7, 0x1, PT ;  /* 0x000000010700780c */ /* 0x000fe20003f05270 */
[----:B0-----:R-:W-:-:S05]  /*0100*/  IMAD.IADD R5, R5, 0x1, R4 ;  /* 0x0000000105057824 */ /* 0x001fca00078e0204 */
[----:B------:R1:W-:Y:S07]  /*0110*/  STS [R0], R5 ;  /* 0x0000000500007388 */ /* 0x0003ee0000000800 */
[----:B------:R-:W-:Y:S05]  /*0120*/  @!P0 BRA `(.L_x_1) ;  /* 0x0000000000448947 */ /* 0x000fea0003800000 */
[----:B------:R-:W1:Y:S01]  /*0130*/  LDS R4, [R0+-0x8] ;  /* 0xfffff80000047984 */ /* 0x000e620000000800 */
[----:B------:R-:W-:Y:S01]  /*0140*/  ISETP.GE.U32.AND P0, PT, R7, 0x4, PT ;  /* 0x000000040700780c */ /* 0x000fe20003f06070 */
[----:B-1----:R-:W-:-:S05]  /*0150*/  IMAD.IADD R5, R5, 0x1, R4 ;  /* 0x0000000105057824 */ /* 0x002fca00078e0204 */
[----:B------:R2:W-:Y:S07]  /*0160*/  STS [R0], R5 ;  /* 0x0000000500007388 */ /* 0x0005ee0000000800 */
[----:B------:R-:W-:Y:S05]  /*0170*/  @!P0 BRA `(.L_x_1) ;  /* 0x0000000000308947 */ /* 0x000fea0003800000 */
[----:B------:R-:W2:Y:S01]  /*0180*/  LDS R4, [R0+-0x10] ;  /* 0xfffff00000047984 */ /* 0x000ea20000000800 */
[----:B------:R-:W-:Y:S01]  /*0190*/  ISETP.GE.U32.AND P0, PT, R7, 0x8, PT ;  /* 0x000000080700780c */ /* 0x000fe20003f06070 */
[----:B--2---:R-:W-:-:S05]  /*01a0*/  IMAD.IADD R5, R5, 0x1, R4 ;  /* 0x0000000105057824 */ /* 0x004fca00078e0204 */
[----:B------:R3:W-:Y:S07]  /*01b0*/  STS [R0], R5 ;  /* 0x0000000500007388 */ /* 0x0007ee0000000800 */
[----:B------:R-:W-:Y:S05]  /*01c0*/  @!P0 BRA `(.L_x_1) ;  /* 0x00000000001c8947 */ /* 0x000fea0003800000 */
[----:B------:R-:W-:Y:S01]  /*01d0*/  ISETP.GE.U32.AND P0, PT, R7, 0x10, PT ;  /* 0x000000100700780c */ /* 0x000fe20003f06070 */
[----:B------:R-:W3:-:S12]  /*01e0*/  LDS R4, [R0+-0x20] ;  /* 0xffffe00000047984 */ /* 0x000ed80000000800 */
[----:B------:R-:W0:Y:S01]  /*01f0*/  @P0 LDS R6, [R0+-0x40] ;  /* 0xffffc00000060984 */ /* 0x000e220000000800 */
[----:B---3--:R-:W-:-:S05]  /*0200*/  IMAD.IADD R5, R5, 0x1, R4 ;  /* 0x0000000105057824 */ /* 0x008fca00078e0204 */
[----:B------:R0:W-:Y:S02]  /*0210*/  STS [R0], R5 ;  /* 0x0000000500007388 */ /* 0x0001e40000000800 */
[----:B0-----:R-:W-:-:S05]  /*0220*/  @P0 IMAD.IADD R5, R5, 0x1, R6 ;  /* 0x0000000105050824 */ /* 0x001fca00078e0206 */
[----:B------:R4:W-:Y:S02]  /*0230*/  @P0 STS [R0], R5 ;  /* 0x0000000500000388 */ /* 0x0009e40000000800 */
.L_x_1:
[----:B------:R-:W-:Y:S05]  /*0240*/  BSYNC.RECONVERGENT B0 ;  /* 0x0000000000007941 */ /* 0x000fea0003800200 */
.L_x_0:
[----:B------:R-:W-:Y:S01]  /*0250*/  STG.E desc[UR6][R2.64], R5 ;  /* 0x0000000502007986 */ /* 0x000fe2000c101906 */
[----:B------:R-:W-:Y:S05]  /*0260*/  EXIT ;  /* 0x000000000000794d */ /* 0x000fea0003800000 */
.L_x_2:
[----:B------:R-:W-:-:S00]  /*0270*/  BRA `(.L_x_2) ;  /* 0xfffffffc00fc7947 */ /* 0x000fc0000383ffff */
[----:B------:R-:W-:-:S00]  /*0280*/  NOP ;  /* 0x0000000000007918 */ /* 0x000fc00000000000 */
[----:B------:R-:W-:-:S00]  /*0290*/  NOP ;  /* 0x0000000000007918 */ /* 0x000fc00000000000 */
[----:B------:R-:W-:-:S00]  /*02a0*/  NOP ;  /* 0x0000000000007918 */ /* 0x000fc00000000000 */
[----:B------:R-:W-:-:S00]  /*02b0*/  NOP ;  /* 0x0000000000007918 */ /* 0x000fc00000000000 */
[----:B------:R-:W-:-:S00]  /*02c0*/  NOP ;  /* 0x0000000000007918 */ /* 0x000fc00000000000 */
[----:B------:R-:W-:-:S00]  /*02d0*/  NOP ;  /* 0x0000000000007918 */ /* 0x000fc00000000000 */
[----:B------:R-:W-:-:S00]  /*02e0*/  NOP ;  /* 0x0000000000007918 */ /* 0x000fc00000000000 */
[----:B------:R-:W-:-:S00]  /*02f0*/  NOP ;  /* 0x0000000000007918 */ /* 0x000fc00000000000 */
.L_x_3:


//--------------------- .nv.shared._Z7kernel1Pi   --------------------------
	.section	.nv.shared._Z7kernel1Pi,"aw",@nobits
	.sectionflags	@""
	.align	4
.nv.shared._Z7kernel1Pi:
	.zero		1152


//--------------------- .nv.shared.reserved.0     --------------------------
	.section	.nv.shared.reserved.0,"aw",@nobits
	.weak		__nv_reservedSMEM_offset_0_alias
	.size		__nv_reservedSMEM_offset_0_alias, 0, 64
	.other		__nv_reservedSMEM_offset_0_alias,@"STO_CUDA_RESERVED_SHARED STV_DEFAULT"
__nv_reservedSMEM_offset_0_alias:
	.zero		0
	.zero		64


//--------------------- .nv.constant0._Z7kernel1Pi --------------------------
	.section	.nv.constant0._Z7kernel1Pi,"a",@progbits
	.sectionflags	@""
	.align	4
.nv.constant0._Z7kernel1Pi:
	.zero		904


//--------------------- SYMBOLS --------------------------

	.type		.nv.reservedSmem.offset0,@object
	.size		.nv.reservedSmem.offset0,0x4
	.type		.nv.reservedSmem.cap,@object
	.size		.nv.reservedSmem.cap,0x4
